//
// Generated by NVIDIA NVVM Compiler
//
// Compiler Build ID: CL-36424714
// Cuda compilation tools, release 13.0, V13.0.88
// Based on NVVM 20.0.0
//

.version 9.0
.target sm_100
.address_size 64

	// .globl	dotProductDouble
// _ZZ16dotProductDoubleE5cache has been demoted

.visible .entry dotProductDouble(
	.param .u64 .ptr .align 1 dotProductDouble_param_0,
	.param .u64 .ptr .align 1 dotProductDouble_param_1,
	.param .u64 .ptr .align 1 dotProductDouble_param_2,
	.param .u32 dotProductDouble_param_3
)
{
	.reg .pred 	%p<7>;
	.reg .b32 	%r<19>;
	.reg .b64 	%rd<10>;
	.reg .b64 	%fd<15>;
	// demoted variable
	.shared .align 8 .b8 _ZZ16dotProductDoubleE5cache[2048];
	ld.param.u64 	%rd3, [dotProductDouble_param_0];
	ld.param.u64 	%rd4, [dotProductDouble_param_1];
	ld.param.u64 	%rd5, [dotProductDouble_param_2];
	ld.param.u32 	%r10, [dotProductDouble_param_3];
	mov.u32 	%r1, %tid.x;
	mov.u32 	%r11, %ctaid.x;
	mov.u32 	%r18, %ntid.x;
	mad.lo.s32 	%r17, %r11, %r18, %r1;
	setp.ge.s32 	%p1, %r17, %r10;
	mov.f64 	%fd14, 0d0000000000000000;
	@%p1 bra 	$L__BB0_3;
	mov.u32 	%r12, %nctaid.x;
	mul.lo.s32 	%r4, %r18, %r12;
	cvta.to.global.u64 	%rd1, %rd3;
	cvta.to.global.u64 	%rd2, %rd4;
	mov.f64 	%fd14, 0d0000000000000000;
$L__BB0_2:
	mul.wide.s32 	%rd6, %r17, 8;
	add.s64 	%rd7, %rd1, %rd6;
	ld.global.f64 	%fd6, [%rd7];
	add.s64 	%rd8, %rd2, %rd6;
	ld.global.f64 	%fd7, [%rd8];
	fma.rn.f64 	%fd14, %fd6, %fd7, %fd14;
	add.s32 	%r17, %r17, %r4;
	setp.lt.s32 	%p2, %r17, %r10;
	@%p2 bra 	$L__BB0_2;
$L__BB0_3:
	shl.b32 	%r13, %r1, 3;
	mov.u32 	%r14, _ZZ16dotProductDoubleE5cache;
	add.s32 	%r7, %r14, %r13;
	st.shared.f64 	[%r7], %fd14;
	bar.sync 	0;
	setp.lt.u32 	%p3, %r18, 2;
	@%p3 bra 	$L__BB0_7;
$L__BB0_4:
	shr.u32 	%r9, %r18, 1;
	setp.ge.u32 	%p4, %r1, %r9;
	@%p4 bra 	$L__BB0_6;
	shl.b32 	%r15, %r9, 3;
	add.s32 	%r16, %r7, %r15;
	ld.shared.f64 	%fd8, [%r16];
	ld.shared.f64 	%fd9, [%r7];
	add.f64 	%fd10, %fd8, %fd9;
	st.shared.f64 	[%r7], %fd10;
$L__BB0_6:
	bar.sync 	0;
	setp.gt.u32 	%p5, %r18, 3;
	mov.u32 	%r18, %r9;
	@%p5 bra 	$L__BB0_4;
$L__BB0_7:
	setp.ne.s32 	%p6, %r1, 0;
	@%p6 bra 	$L__BB0_9;
	ld.shared.f64 	%fd11, [_ZZ16dotProductDoubleE5cache];
	cvta.to.global.u64 	%rd9, %rd5;
	atom.global.add.f64 	%fd12, [%rd9], %fd11;
$L__BB0_9:
	ret;

}


// ===== COMPILED SASS (sm_100) =====

	.target	sm_100

	.elftype	@"ET_EXEC"


//--------------------- .note.nv.tkinfo           --------------------------
	.section	.note.nv.tkinfo,"",@"SHT_NOTE"
	.sectionflags	@"SHF_NOTE_NV_TKINFO"
	.tkinfo
        /*0018*/ 	.word	0x00000002
        /*0030*/ 	.string	""
        /*0030*/ 	.string	"ptxas"
        /*0030*/ 	.string	"Cuda compilation tools, release 13.0, V13.0.88"
        /*0030*/ 	.string	"Build cuda_13.0.r13.0/compiler.36424714_0"
        /*0030*/ 	.string	"-arch sm_100 -m 64 "



//--------------------- .note.nv.cuinfo           --------------------------
	.section	.note.nv.cuinfo,"",@"SHT_NOTE"
	.sectionflags	@"SHF_NOTE_NV_CUINFO"
        /*0018*/ 	.short	0x0002
        /*001a*/ 	.short	0x0064
        /*001c*/ 	.short	0x0082
	.zero		2


//--------------------- .nv.info                  --------------------------
	.section	.nv.info,"",@"SHT_CUDA_INFO"
	.align	4


	//----- nvinfo : EIATTR_REGCOUNT
	.align		4
        /*0000*/ 	.byte	0x04, 0x2f
        /*0002*/ 	.short	(.L_1 - .L_0)
	.align		4
.L_0:
        /*0004*/ 	.word	index@(dotProductDouble)
        /*0008*/ 	.word	0x00000012


	//----- nvinfo : EIATTR_FRAME_SIZE
	.align		4
.L_1:
        /*000c*/ 	.byte	0x04, 0x11
        /*000e*/ 	.short	(.L_3 - .L_2)
	.align		4
.L_2:
        /*0010*/ 	.word	index@(dotProductDouble)
        /*0014*/ 	.word	0x00000000


	//----- nvinfo : EIATTR_MIN_STACK_SIZE
	.align		4
.L_3:
        /*0018*/ 	.byte	0x04, 0x12
        /*001a*/ 	.short	(.L_5 - .L_4)
	.align		4
.L_4:
        /*001c*/ 	.word	index@(dotProductDouble)
        /*0020*/ 	.word	0x00000000
.L_5:


//--------------------- .nv.compat                --------------------------
	.section	.nv.compat,"",@"SHT_CUDA_COMPAT_INFO"
	.align	4
        /*0000*/ 	.byte	0x02, 0x09, 0x00, 0x00, 0x02, 0x02, 0x01, 0x00, 0x02, 0x05, 0x05, 0x00, 0x03, 0x07, 0x01, 0x01
        /*0010*/ 	.byte	0x02, 0x03, 0x00, 0x00, 0x02, 0x06, 0x01, 0x00, 0x04, 0x0b, 0x08, 0x00, 0x01, 0x00, 0x00, 0x00
        /*0020*/ 	.byte	0x00, 0x00, 0x00, 0x00


//--------------------- .nv.info.dotProductDouble --------------------------
	.section	.nv.info.dotProductDouble,"",@"SHT_CUDA_INFO"
	.sectionflags	@""
	.align	4


	//----- nvinfo : EIATTR_CUDA_API_VERSION
	.align		4
        /*0000*/ 	.byte	0x04, 0x37
        /*0002*/ 	.short	(.L_7 - .L_6)
.L_6:
        /*0004*/ 	.word	0x00000082


	//----- nvinfo : EIATTR_KPARAM_INFO
	.align		4
.L_7:
        /*0008*/ 	.byte	0x04, 0x17
        /*000a*/ 	.short	(.L_9 - .L_8)
.L_8:
        /*000c*/ 	.word	0x00000000
        /*0010*/ 	.short	0x0003
        /*0012*/ 	.short	0x0018
        /*0014*/ 	.byte	0x00, 0xf0, 0x11, 0x00


	//----- nvinfo : EIATTR_KPARAM_INFO
	.align		4
.L_9:
        /*0018*/ 	.byte	0x04, 0x17
        /*001a*/ 	.short	(.L_11 - .L_10)
.L_10:
        /*001c*/ 	.word	0x00000000
        /*0020*/ 	.short	0x0002
        /*0022*/ 	.short	0x0010
        /*0024*/ 	.byte	0x00, 0xf5, 0x21, 0x00


	//----- nvinfo : EIATTR_KPARAM_INFO
	.align		4
.L_11:
        /*0028*/ 	.byte	0x04, 0x17
        /*002a*/ 	.short	(.L_13 - .L_12)
.L_12:
        /*002c*/ 	.word	0x00000000
        /*0030*/ 	.short	0x0001
        /*0032*/ 	.short	0x0008
        /*0034*/ 	.byte	0x00, 0xf5, 0x21, 0x00


	//----- nvinfo : EIATTR_KPARAM_INFO
	.align		4
.L_13:
        /*0038*/ 	.byte	0x04, 0x17
        /*003a*/ 	.short	(.L_15 - .L_14)
.L_14:
        /*003c*/ 	.word	0x00000000
        /*0040*/ 	.short	0x0000
        /*0042*/ 	.short	0x0000
        /*0044*/ 	.byte	0x00, 0xf5, 0x21, 0x00


	//----- nvinfo : EIATTR_SPARSE_MMA_MASK
	.align		4
.L_15:
        /*0048*/ 	.byte	0x03, 0x50
        /*004a*/ 	.short	0x0000


	//----- nvinfo : EIATTR_MAXREG_COUNT
	.align		4
        /*004c*/ 	.byte	0x03, 0x1b
        /*004e*/ 	.short	0x00ff


	//----- nvinfo : EIATTR_NUM_BARRIERS
	.align		4
        /*0050*/ 	.byte	0x02, 0x4c
        /*0052*/ 	.byte	0x01
	.zero		1


	//----- nvinfo : EIATTR_MERCURY_ISA_VERSION
	.align		4
        /*0054*/ 	.byte	0x03, 0x5f
        /*0056*/ 	.short	0x0101


	//----- nvinfo : EIATTR_VRC_CTA_INIT_COUNT
	.align		4
        /*0058*/ 	.byte	0x02, 0x4a
	.zero		1
	.zero		1


	//----- nvinfo : EIATTR_EXIT_INSTR_OFFSETS
	.align		4
        /*005c*/ 	.byte	0x04, 0x1c
        /*005e*/ 	.short	(.L_17 - .L_16)


	//   ....[0]....
.L_16:
        /*0060*/ 	.word	0x000002d0


	//   ....[1]....
        /*0064*/ 	.word	0x00000340


	//----- nvinfo : EIATTR_CRS_STACK_SIZE
	.align		4
.L_17:
        /*0068*/ 	.byte	0x04, 0x1e
        /*006a*/ 	.short	(.L_19 - .L_18)
.L_18:
        /*006c*/ 	.word	0x00000000


	//----- nvinfo : EIATTR_CBANK_PARAM_SIZE
	.align		4
.L_19:
        /*0070*/ 	.byte	0x03, 0x19
        /*0072*/ 	.short	0x001c


	//----- nvinfo : EIATTR_PARAM_CBANK
	.align		4
        /*0074*/ 	.byte	0x04, 0x0a
        /*0076*/ 	.short	(.L_21 - .L_20)
	.align		4
.L_20:
        /*0078*/ 	.word	index@(.nv.constant0.dotProductDouble)
        /*007c*/ 	.short	0x0380
        /*007e*/ 	.short	0x001c


	//----- nvinfo : EIATTR_SW_WAR
	.align		4
.L_21:
        /*0080*/ 	.byte	0x04, 0x36
        /*0082*/ 	.short	(.L_23 - .L_22)
.L_22:
        /*0084*/ 	.word	0x00000008
.L_23:


//--------------------- .nv.callgraph             --------------------------
	.section	.nv.callgraph,"",@"SHT_CUDA_CALLGRAPH"
	.align	4
	.sectionentsize	8
	.align		4
        /*0000*/ 	.word	0x00000000
	.align		4
        /*0004*/ 	.word	0xffffffff
	.align		4
        /*0008*/ 	.word	0x00000000
	.align		4
        /*000c*/ 	.word	0xfffffffe
	.align		4
        /*0010*/ 	.word	0x00000000
	.align		4
        /*0014*/ 	.word	0xfffffffd
	.align		4
        /*0018*/ 	.word	0x00000000
	.align		4
        /*001c*/ 	.word	0xfffffffc


//--------------------- .text.dotProductDouble    --------------------------
	.section	.text.dotProductDouble,"ax",@progbits
	.align	128
        .global         dotProductDouble
        .type           dotProductDouble,@function
        .size           dotProductDouble,(.L_x_6 - dotProductDouble)
        .other          dotProductDouble,@"STO_CUDA_ENTRY STV_DEFAULT"
dotProductDouble:
.text.dotProductDouble:
[----:B------:R-:W-:Y:S01]  /*0000*/  LDC R1, c[0x0][0x37c] ;  /* 0x0000df00ff017b82 */ /* 0x000fe20000000800 */
[----:B------:R-:W0:Y:S07]  /*0010*/  S2R R13, SR_TID.X ;  /* 0x00000000000d7919 */ /* 0x000e2e0000002100 */
[----:B------:R-:W0:Y:S01]  /*0020*/  S2UR UR4, SR_CTAID.X ;  /* 0x00000000000479c3 */ /* 0x000e220000002500 */
[----:B------:R-:W1:Y:S01]  /*0030*/  LDCU UR5, c[0x0][0x398] ;  /* 0x00007300ff0577ac */ /* 0x000e620008000800 */
[----:B------:R-:W-:Y:S01]  /*0040*/  BSSY.RECONVERGENT B0, `(.L_x_0) ;  /* 0x0000014000007945 */ /* 0x000fe20003800200 */
[----:B------:R-:W-:Y:S01]  /*0050*/  CS2R R2, SRZ ;  /* 0x0000000000027805 */ /* 0x000fe2000001ff00 */
[----:B------:R-:W2:Y:S04]  /*0060*/  LDCU.64 UR6, c[0x0][0x358] ;  /* 0x00006b00ff0677ac */ /* 0x000ea80008000a00 */
[----:B------:R-:W0:Y:S02]  /*0070*/  LDC R12, c[0x0][0x360] ;  /* 0x0000d800ff0c7b82 */ /* 0x000e240000000800 */
[----:B0-----:R-:W-:-:S05]  /*0080*/  IMAD R0, R12, UR4, R13 ;  /* 0x000000040c007c24 */ /* 0x001fca000f8e020d */
[----:B-1----:R-:W-:-:S13]  /*0090*/  ISETP.GE.AND P0, PT, R0, UR5, PT ;  /* 0x0000000500007c0c */ /* 0x002fda000bf06270 */
[----:B--2---:R-:W-:Y:S05]  /*00a0*/  @P0 BRA `(.L_x_1) ;  /* 0x0000000000340947 */ /* 0x004fea0003800000 */
[----:B------:R-:W0:Y:S01]  /*00b0*/  LDC.64 R8, c[0x0][0x380] ;  /* 0x0000e000ff087b82 */ /* 0x000e220000000a00 */
[----:B------:R-:W1:Y:S01]  /*00c0*/  LDCU UR4, c[0x0][0x370] ;  /* 0x00006e00ff0477ac */ /* 0x000e620008000800 */
[----:B------:R-:W-:-:S06]  /*00d0*/  CS2R R2, SRZ ;  /* 0x0000000000027805 */ /* 0x000fcc000001ff00 */
[----:B------:R-:W2:Y:S01]  /*00e0*/  LDC.64 R10, c[0x0][0x388] ;  /* 0x0000e200ff0a7b82 */ /* 0x000ea20000000a00 */
[----:B-1----:R-:W-:-:S07]  /*00f0*/  IMAD R15, R12, UR4, RZ ;  /* 0x000000040c0f7c24 */ /* 0x002fce000f8e02ff */
.L_x_2:
[----:B0-----:R-:W-:-:S04]  /*0100*/  IMAD.WIDE R4, R0, 0x8, R8 ;  /* 0x0000000800047825 */ /* 0x001fc800078e0208 */
[----:B--2---:R-:W-:Y:S02]  /*0110*/  IMAD.WIDE R6, R0, 0x8, R10 ;  /* 0x0000000800067825 */ /* 0x004fe400078e020a */
[----:B------:R-:W2:Y:S04]  /*0120*/  LDG.E.64 R4, desc[UR6][R4.64] ;  /* 0x0000000604047981 */ /* 0x000ea8000c1e1b00 */
[----:B------:R-:W2:Y:S01]  /*0130*/  LDG.E.64 R6, desc[UR6][R6.64] ;  /* 0x0000000606067981 */ /* 0x000ea2000c1e1b00 */
[----:B------:R-:W-:-:S05]  /*0140*/  IMAD.IADD R0, R15, 0x1, R0 ;  /* 0x000000010f007824 */ /* 0x000fca00078e0200 */
[----:B------:R-:W-:Y:S01]  /*0150*/  ISETP.GE.AND P0, PT, R0, UR5, PT ;  /* 0x0000000500007c0c */ /* 0x000fe2000bf06270 */
[----:B--2---:R-:W-:-:S12]  /*0160*/  DFMA R2, R4, R6, R2 ;  /* 0x000000060402722b */ /* 0x004fd80000000002 */
[----:B------:R-:W-:Y:S05]  /*0170*/  @!P0 BRA `(.L_x_2) ;  /* 0xfffffffc00e08947 */ /* 0x000fea000383ffff */
.L_x_1:
[----:B------:R-:W-:Y:S05]  /*0180*/  BSYNC.RECONVERGENT B0 ;  /* 0x0000000000007941 */ /* 0x000fea0003800200 */
.L_x_0:
[----:B------:R-:W0:Y:S01]  /*0190*/  S2UR UR5, SR_CgaCtaId ;  /* 0x00000000000579c3 */ /* 0x000e220000008800 */
[----:B------:R-:W-:Y:S01]  /*01a0*/  UMOV UR4, 0x400 ;  /* 0x0000040000047882 */ /* 0x000fe20000000000 */
[----:B------:R-:W-:Y:S02]  /*01b0*/  ISETP.GE.U32.AND P1, PT, R12, 0x2, PT ;  /* 0x000000020c00780c */ /* 0x000fe40003f26070 */
[----:B------:R-:W-:Y:S01]  /*01c0*/  ISETP.NE.AND P0, PT, R13, RZ, PT ;  /* 0x000000ff0d00720c */ /* 0x000fe20003f05270 */
[----:B0-----:R-:W-:-:S06]  /*01d0*/  ULEA UR4, UR5, UR4, 0x18 ;  /* 0x0000000405047291 */ /* 0x001fcc000f8ec0ff */
[----:B------:R-:W-:-:S05]  /*01e0*/  LEA R7, R13, UR4, 0x3 ;  /* 0x000000040d077c11 */ /* 0x000fca000f8e18ff */
[----:B------:R0:W-:Y:S01]  /*01f0*/  STS.64 [R7], R2 ;  /* 0x0000000207007388 */ /* 0x0001e20000000a00 */
[----:B------:R-:W-:Y:S06]  /*0200*/  BAR.SYNC.DEFER_BLOCKING 0x0 ;  /* 0x0000000000007b1d */ /* 0x000fec0000010000 */
[----:B------:R-:W-:Y:S05]  /*0210*/  @!P1 BRA `(.L_x_3) ;  /* 0x00000000002c9947 */ /* 0x000fea0003800000 */
.L_x_4:
[----:B------:R-:W-:-:S04]  /*0220*/  SHF.R.U32.HI R6, RZ, 0x1, R12 ;  /* 0x00000001ff067819 */ /* 0x000fc8000001160c */
[----:B------:R-:W-:-:S13]  /*0230*/  ISETP.GE.U32.AND P1, PT, R13, R6, PT ;  /* 0x000000060d00720c */ /* 0x000fda0003f26070 */
[----:B------:R-:W-:Y:S01]  /*0240*/  @!P1 IMAD R0, R6, 0x8, R7 ;  /* 0x0000000806009824 */ /* 0x000fe200078e0207 */
[----:B------:R-:W-:Y:S04]  /*0250*/  @!P1 LDS.64 R4, [R7] ;  /* 0x0000000007049984 */ /* 0x000fe80000000a00 */
[----:B0-----:R-:W0:Y:S02]  /*0260*/  @!P1 LDS.64 R2, [R0] ;  /* 0x0000000000029984 */ /* 0x001e240000000a00 */
[----:B0-----:R-:W-:-:S07]  /*0270*/  @!P1 DADD R2, R2, R4 ;  /* 0x0000000002029229 */ /* 0x001fce0000000004 */
[----:B------:R1:W-:Y:S01]  /*0280*/  @!P1 STS.64 [R7], R2 ;  /* 0x0000000207009388 */ /* 0x0003e20000000a00 */
[----:B------:R-:W-:Y:S01]  /*0290*/  BAR.SYNC.DEFER_BLOCKING 0x0 ;  /* 0x0000000000007b1d */ /* 0x000fe20000010000 */
[----:B------:R-:W-:Y:S01]  /*02a0*/  ISETP.GT.U32.AND P1, PT, R12, 0x3, PT ;  /* 0x000000030c00780c */ /* 0x000fe20003f24070 */
[----:B------:R-:W-:-:S12]  /*02b0*/  IMAD.MOV.U32 R12, RZ, RZ, R6 ;  /* 0x000000ffff0c7224 */ /* 0x000fd800078e0006 */
[----:B-1----:R-:W-:Y:S05]  /*02c0*/  @P1 BRA `(.L_x_4) ;  /* 0xfffffffc00d41947 */ /* 0x002fea000383ffff */
.L_x_3:
[----:B------:R-:W-:Y:S05]  /*02d0*/  @P0 EXIT ;  /* 0x000000000000094d */ /* 0x000fea0003800000 */
[----:B------:R-:W1:Y:S01]  /*02e0*/  S2UR UR5, SR_CgaCtaId ;  /* 0x00000000000579c3 */ /* 0x000e620000008800 */
[----:B------:R-:W-:-:S07]  /*02f0*/  UMOV UR4, 0x400 ;  /* 0x0000040000047882 */ /* 0x000fce0000000000 */
[----:B------:R-:W2:Y:S01]  /*0300*/  LDC.64 R4, c[0x0][0x390] ;  /* 0x0000e400ff047b82 */ /* 0x000ea20000000a00 */
[----:B-1----:R-:W-:-:S09]  /*0310*/  ULEA UR4, UR5, UR4, 0x18 ;  /* 0x0000000405047291 */ /* 0x002fd2000f8ec0ff */
[----:B0-----:R-:W2:Y:S04]  /*0320*/  LDS.64 R2, [UR4] ;  /* 0x00000004ff027984 */ /* 0x001ea80008000a00 */
[----:B--2---:R-:W-:Y:S01]  /*0330*/  REDG.E.ADD.F64.RN.STRONG.GPU desc[UR6][R4.64], R2 ;  /* 0x00000002040079a6 */ /* 0x004fe2000c12ff06 */
[----:B------:R-:W-:Y:S05]  /*0340*/  EXIT ;  /* 0x000000000000794d */ /* 0x000fea0003800000 */
.L_x_5:
[----:B------:R-:W-:-:S00]  /*0350*/  BRA `(.L_x_5) ;  /* 0xfffffffc00fc7947 */ /* 0x000fc0000383ffff */
[----:B------:R-:W-:-:S00]  /*0360*/  NOP ;  /* 0x0000000000007918 */ /* 0x000fc00000000000 */
        /* <DEDUP_REMOVED lines=9> */
.L_x_6:


//--------------------- .nv.shared.dotProductDouble --------------------------
	.section	.nv.shared.dotProductDouble,"aw",@nobits
	.sectionflags	@""
	.align	8
.nv.shared.dotProductDouble:
	.zero		3072


//--------------------- .nv.shared.reserved.0     --------------------------
	.section	.nv.shared.reserved.0,"aw",@nobits
	.weak		__nv_reservedSMEM_offset_0_alias
	.size		__nv_reservedSMEM_offset_0_alias, 0, 64
	.other		__nv_reservedSMEM_offset_0_alias,@"STO_CUDA_RESERVED_SHARED STV_DEFAULT"
__nv_reservedSMEM_offset_0_alias:
	.zero		0
	.zero		64


//--------------------- .nv.constant0.dotProductDouble --------------------------
	.section	.nv.constant0.dotProductDouble,"a",@progbits
	.sectionflags	@""
	.align	4
.nv.constant0.dotProductDouble:
	.zero		924


//--------------------- SYMBOLS --------------------------

	.type		.nv.reservedSmem.offset0,@object
	.size		.nv.reservedSmem.offset0,0x4
	.type		.nv.reservedSmem.cap,@object
	.size		.nv.reservedSmem.cap,0x4
